//
// Generated by NVIDIA NVVM Compiler
//
// Compiler Build ID: CL-36424714
// Cuda compilation tools, release 13.0, V13.0.88
// Based on NVVM 20.0.0
//

.version 9.0
.target sm_100
.address_size 64

	// .globl	_Z6MatAddPfS_S_

.visible .entry _Z6MatAddPfS_S_(
	.param .u64 .ptr .align 1 _Z6MatAddPfS_S__param_0,
	.param .u64 .ptr .align 1 _Z6MatAddPfS_S__param_1,
	.param .u64 .ptr .align 1 _Z6MatAddPfS_S__param_2
)
{
	.reg .b32 	%r<11>;
	.reg .b32 	%f<4>;
	.reg .b64 	%rd<11>;

	ld.param.u64 	%rd1, [_Z6MatAddPfS_S__param_0];
	ld.param.u64 	%rd2, [_Z6MatAddPfS_S__param_1];
	ld.param.u64 	%rd3, [_Z6MatAddPfS_S__param_2];
	cvta.to.global.u64 	%rd4, %rd3;
	cvta.to.global.u64 	%rd5, %rd2;
	cvta.to.global.u64 	%rd6, %rd1;
	mov.u32 	%r1, %ctaid.x;
	mov.u32 	%r2, %nctaid.y;
	mov.u32 	%r3, %ctaid.y;
	mad.lo.s32 	%r4, %r1, %r2, %r3;
	mov.u32 	%r5, %ntid.x;
	mov.u32 	%r6, %ntid.y;
	mov.u32 	%r7, %tid.x;
	mov.u32 	%r8, %tid.y;
	mad.lo.s32 	%r9, %r4, %r5, %r7;
	mad.lo.s32 	%r10, %r9, %r6, %r8;
	mul.wide.s32 	%rd7, %r10, 4;
	add.s64 	%rd8, %rd6, %rd7;
	ld.global.f32 	%f1, [%rd8];
	add.s64 	%rd9, %rd5, %rd7;
	ld.global.f32 	%f2, [%rd9];
	add.f32 	%f3, %f1, %f2;
	add.s64 	%rd10, %rd4, %rd7;
	st.global.f32 	[%rd10], %f3;
	ret;

}


// ===== COMPILED SASS (sm_100) =====

	.target	sm_100

	.elftype	@"ET_EXEC"


//--------------------- .note.nv.tkinfo           --------------------------
	.section	.note.nv.tkinfo,"",@"SHT_NOTE"
	.sectionflags	@"SHF_NOTE_NV_TKINFO"
	.tkinfo
        /*0018*/ 	.word	0x00000002
        /*0030*/ 	.string	""
        /*0030*/ 	.string	"ptxas"
        /*0030*/ 	.string	"Cuda compilation tools, release 13.0, V13.0.88"
        /*0030*/ 	.string	"Build cuda_13.0.r13.0/compiler.36424714_0"
        /*0030*/ 	.string	"-arch sm_100 -m 64 "



//--------------------- .note.nv.cuinfo           --------------------------
	.section	.note.nv.cuinfo,"",@"SHT_NOTE"
	.sectionflags	@"SHF_NOTE_NV_CUINFO"
        /*0018*/ 	.short	0x0002
        /*001a*/ 	.short	0x0064
        /*001c*/ 	.short	0x0082
	.zero		2


//--------------------- .nv.info                  --------------------------
	.section	.nv.info,"",@"SHT_CUDA_INFO"
	.align	4


	//----- nvinfo : EIATTR_REGCOUNT
	.align		4
        /*0000*/ 	.byte	0x04, 0x2f
        /*0002*/ 	.short	(.L_1 - .L_0)
	.align		4
.L_0:
        /*0004*/ 	.word	index@(_Z6MatAddPfS_S_)
        /*0008*/ 	.word	0x0000000c


	//----- nvinfo : EIATTR_FRAME_SIZE
	.align		4
.L_1:
        /*000c*/ 	.byte	0x04, 0x11
        /*000e*/ 	.short	(.L_3 - .L_2)
	.align		4
.L_2:
        /*0010*/ 	.word	index@(_Z6MatAddPfS_S_)
        /*0014*/ 	.word	0x00000000


	//----- nvinfo : EIATTR_MIN_STACK_SIZE
	.align		4
.L_3:
        /*0018*/ 	.byte	0x04, 0x12
        /*001a*/ 	.short	(.L_5 - .L_4)
	.align		4
.L_4:
        /*001c*/ 	.word	index@(_Z6MatAddPfS_S_)
        /*0020*/ 	.word	0x00000000
.L_5:


//--------------------- .nv.compat                --------------------------
	.section	.nv.compat,"",@"SHT_CUDA_COMPAT_INFO"
	.align	4
        /*0000*/ 	.byte	0x02, 0x09, 0x00, 0x00, 0x02, 0x02, 0x01, 0x00, 0x02, 0x05, 0x05, 0x00, 0x03, 0x07, 0x01, 0x01
        /*0010*/ 	.byte	0x02, 0x03, 0x00, 0x00, 0x02, 0x06, 0x01, 0x00, 0x04, 0x0b, 0x08, 0x00, 0x09, 0x00, 0x00, 0x00
        /*0020*/ 	.byte	0x00, 0x00, 0x00, 0x00


//--------------------- .nv.info._Z6MatAddPfS_S_  --------------------------
	.section	.nv.info._Z6MatAddPfS_S_,"",@"SHT_CUDA_INFO"
	.sectionflags	@""
	.align	4


	//----- nvinfo : EIATTR_CUDA_API_VERSION
	.align		4
        /*0000*/ 	.byte	0x04, 0x37
        /*0002*/ 	.short	(.L_7 - .L_6)
.L_6:
        /*0004*/ 	.word	0x00000082


	//----- nvinfo : EIATTR_KPARAM_INFO
	.align		4
.L_7:
        /*0008*/ 	.byte	0x04, 0x17
        /*000a*/ 	.short	(.L_9 - .L_8)
.L_8:
        /*000c*/ 	.word	0x00000000
        /*0010*/ 	.short	0x0002
        /*0012*/ 	.short	0x0010
        /*0014*/ 	.byte	0x00, 0xf5, 0x21, 0x00


	//----- nvinfo : EIATTR_KPARAM_INFO
	.align		4
.L_9:
        /*0018*/ 	.byte	0x04, 0x17
        /*001a*/ 	.short	(.L_11 - .L_10)
.L_10:
        /*001c*/ 	.word	0x00000000
        /*0020*/ 	.short	0x0001
        /*0022*/ 	.short	0x0008
        /*0024*/ 	.byte	0x00, 0xf5, 0x21, 0x00


	//----- nvinfo : EIATTR_KPARAM_INFO
	.align		4
.L_11:
        /*0028*/ 	.byte	0x04, 0x17
        /*002a*/ 	.short	(.L_13 - .L_12)
.L_12:
        /*002c*/ 	.word	0x00000000
        /*0030*/ 	.short	0x0000
        /*0032*/ 	.short	0x0000
        /*0034*/ 	.byte	0x00, 0xf5, 0x21, 0x00


	//----- nvinfo : EIATTR_SPARSE_MMA_MASK
	.align		4
.L_13:
        /*0038*/ 	.byte	0x03, 0x50
        /*003a*/ 	.short	0x0000


	//----- nvinfo : EIATTR_MAXREG_COUNT
	.align		4
        /*003c*/ 	.byte	0x03, 0x1b
        /*003e*/ 	.short	0x00ff


	//----- nvinfo : EIATTR_MERCURY_ISA_VERSION
	.align		4
        /*0040*/ 	.byte	0x03, 0x5f
        /*0042*/ 	.short	0x0101


	//----- nvinfo : EIATTR_VRC_CTA_INIT_COUNT
	.align		4
        /*0044*/ 	.byte	0x02, 0x4a
	.zero		1
	.zero		1


	//----- nvinfo : EIATTR_EXIT_INSTR_OFFSETS
	.align		4
        /*0048*/ 	.byte	0x04, 0x1c
        /*004a*/ 	.short	(.L_15 - .L_14)


	//   ....[0]....
.L_14:
        /*004c*/ 	.word	0x00000160


	//----- nvinfo : EIATTR_CBANK_PARAM_SIZE
	.align		4
.L_15:
        /*0050*/ 	.byte	0x03, 0x19
        /*0052*/ 	.short	0x0018


	//----- nvinfo : EIATTR_PARAM_CBANK
	.align		4
        /*0054*/ 	.byte	0x04, 0x0a
        /*0056*/ 	.short	(.L_17 - .L_16)
	.align		4
.L_16:
        /*0058*/ 	.word	index@(.nv.constant0._Z6MatAddPfS_S_)
        /*005c*/ 	.short	0x0380
        /*005e*/ 	.short	0x0018


	//----- nvinfo : EIATTR_SW_WAR
	.align		4
.L_17:
        /*0060*/ 	.byte	0x04, 0x36
        /*0062*/ 	.short	(.L_19 - .L_18)
.L_18:
        /*0064*/ 	.word	0x00000008
.L_19:


//--------------------- .nv.callgraph             --------------------------
	.section	.nv.callgraph,"",@"SHT_CUDA_CALLGRAPH"
	.align	4
	.sectionentsize	8
	.align		4
        /*0000*/ 	.word	0x00000000
	.align		4
        /*0004*/ 	.word	0xffffffff
	.align		4
        /*0008*/ 	.word	0x00000000
	.align		4
        /*000c*/ 	.word	0xfffffffe
	.align		4
        /*0010*/ 	.word	0x00000000
	.align		4
        /*0014*/ 	.word	0xfffffffd
	.align		4
        /*0018*/ 	.word	0x00000000
	.align		4
        /*001c*/ 	.word	0xfffffffc


//--------------------- .text._Z6MatAddPfS_S_     --------------------------
	.section	.text._Z6MatAddPfS_S_,"ax",@progbits
	.align	128
        .global         _Z6MatAddPfS_S_
        .type           _Z6MatAddPfS_S_,@function
        .size           _Z6MatAddPfS_S_,(.L_x_1 - _Z6MatAddPfS_S_)
        .other          _Z6MatAddPfS_S_,@"STO_CUDA_ENTRY STV_DEFAULT"
_Z6MatAddPfS_S_:
.text._Z6MatAddPfS_S_:
[----:B------:R-:W-:Y:S01]  /*0000*/  LDC R1, c[0x0][0x37c] ;  /* 0x0000df00ff017b82 */ /* 0x000fe20000000800 */
[----:B------:R-:W0:Y:S07]  /*0010*/  S2R R7, SR_TID.X ;  /* 0x0000000000077919 */ /* 0x000e2e0000002100 */
[----:B------:R-:W-:Y:S01]  /*0020*/  S2UR UR4, SR_CTAID.X ;  /* 0x00000000000479c3 */ /* 0x000fe20000002500 */
[----:B------:R-:W1:Y:S01]  /*0030*/  LDCU UR5, c[0x0][0x374] ;  /* 0x00006e80ff0577ac */ /* 0x000e620008000800 */
[----:B------:R-:W2:Y:S06]  /*0040*/  S2R R9, SR_TID.Y ;  /* 0x0000000000097919 */ /* 0x000eac0000002200 */
[----:B------:R-:W1:Y:S08]  /*0050*/  S2UR UR6, SR_CTAID.Y ;  /* 0x00000000000679c3 */ /* 0x000e700000002600 */
[----:B------:R-:W0:Y:S01]  /*0060*/  LDC R0, c[0x0][0x360] ;  /* 0x0000d800ff007b82 */ /* 0x000e220000000800 */
[----:B------:R-:W2:Y:S07]  /*0070*/  LDCU UR8, c[0x0][0x364] ;  /* 0x00006c80ff0877ac */ /* 0x000eae0008000800 */
[----:B------:R-:W3:Y:S08]  /*0080*/  LDC.64 R2, c[0x0][0x380] ;  /* 0x0000e000ff027b82 */ /* 0x000ef00000000a00 */
[----:B------:R-:W4:Y:S01]  /*0090*/  LDC.64 R4, c[0x0][0x388] ;  /* 0x0000e200ff047b82 */ /* 0x000f220000000a00 */
[----:B-1----:R-:W-:Y:S01]  /*00a0*/  UIMAD UR4, UR4, UR5, UR6 ;  /* 0x00000005040472a4 */ /* 0x002fe2000f8e0206 */
[----:B------:R-:W1:Y:S05]  /*00b0*/  LDCU.64 UR6, c[0x0][0x358] ;  /* 0x00006b00ff0677ac */ /* 0x000e6a0008000a00 */
[----:B0-----:R-:W-:-:S02]  /*00c0*/  IMAD R0, R0, UR4, R7 ;  /* 0x0000000400007c24 */ /* 0x001fc4000f8e0207 */
[----:B------:R-:W0:Y:S02]  /*00d0*/  LDC.64 R6, c[0x0][0x390] ;  /* 0x0000e400ff067b82 */ /* 0x000e240000000a00 */
[----:B--2---:R-:W-:-:S04]  /*00e0*/  IMAD R9, R0, UR8, R9 ;  /* 0x0000000800097c24 */ /* 0x004fc8000f8e0209 */
[----:B---3--:R-:W-:-:S06]  /*00f0*/  IMAD.WIDE R2, R9, 0x4, R2 ;  /* 0x0000000409027825 */ /* 0x008fcc00078e0202 */
[----:B-1----:R-:W2:Y:S01]  /*0100*/  LDG.E R2, desc[UR6][R2.64] ;  /* 0x0000000602027981 */ /* 0x002ea2000c1e1900 */
[----:B----4-:R-:W-:-:S06]  /*0110*/  IMAD.WIDE R4, R9, 0x4, R4 ;  /* 0x0000000409047825 */ /* 0x010fcc00078e0204 */
[----:B------:R-:W2:Y:S01]  /*0120*/  LDG.E R5, desc[UR6][R4.64] ;  /* 0x0000000604057981 */ /* 0x000ea2000c1e1900 */
[----:B0-----:R-:W-:-:S04]  /*0130*/  IMAD.WIDE R6, R9, 0x4, R6 ;  /* 0x0000000409067825 */ /* 0x001fc800078e0206 */
[----:B--2---:R-:W-:-:S05]  /*0140*/  FADD R9, R2, R5 ;  /* 0x0000000502097221 */ /* 0x004fca0000000000 */
[----:B------:R-:W-:Y:S01]  /*0150*/  STG.E desc[UR6][R6.64], R9 ;  /* 0x0000000906007986 */ /* 0x000fe2000c101906 */
[----:B------:R-:W-:Y:S05]  /*0160*/  EXIT ;  /* 0x000000000000794d */ /* 0x000fea0003800000 */
.L_x_0:
[----:B------:R-:W-:-:S00]  /*0170*/  BRA `(.L_x_0) ;  /* 0xfffffffc00fc7947 */ /* 0x000fc0000383ffff */
[----:B------:R-:W-:-:S00]  /*0180*/  NOP ;  /* 0x0000000000007918 */ /* 0x000fc00000000000 */
[----:B------:R-:W-:-:S00]  /*0190*/  NOP ;  /* 0x0000000000007918 */ /* 0x000fc00000000000 */
[----:B------:R-:W-:-:S00]  /*01a0*/  NOP ;  /* 0x0000000000007918 */ /* 0x000fc00000000000 */
[----:B------:R-:W-:-:S00]  /*01b0*/  NOP ;  /* 0x0000000000007918 */ /* 0x000fc00000000000 */
[----:B------:R-:W-:-:S00]  /*01c0*/  NOP ;  /* 0x0000000000007918 */ /* 0x000fc00000000000 */
[----:B------:R-:W-:-:S00]  /*01d0*/  NOP ;  /* 0x0000000000007918 */ /* 0x000fc00000000000 */
[----:B------:R-:W-:-:S00]  /*01e0*/  NOP ;  /* 0x0000000000007918 */ /* 0x000fc00000000000 */
[----:B------:R-:W-:-:S00]  /*01f0*/  NOP ;  /* 0x0000000000007918 */ /* 0x000fc00000000000 */
.L_x_1:


//--------------------- .nv.shared.reserved.0     --------------------------
	.section	.nv.shared.reserved.0,"aw",@nobits
	.weak		__nv_reservedSMEM_offset_0_alias
	.size		__nv_reservedSMEM_offset_0_alias, 0, 64
	.other		__nv_reservedSMEM_offset_0_alias,@"STO_CUDA_RESERVED_SHARED STV_DEFAULT"
__nv_reservedSMEM_offset_0_alias:
	.zero		0
	.zero		64


//--------------------- .nv.constant0._Z6MatAddPfS_S_ --------------------------
	.section	.nv.constant0._Z6MatAddPfS_S_,"a",@progbits
	.sectionflags	@""
	.align	4
.nv.constant0._Z6MatAddPfS_S_:
	.zero		920


//--------------------- SYMBOLS --------------------------

	.type		.nv.reservedSmem.offset0,@object
	.size		.nv.reservedSmem.offset0,0x4
